//
// Generated by NVIDIA NVVM Compiler
//
// Compiler Build ID: CL-36424714
// Cuda compilation tools, release 13.0, V13.0.88
// Based on NVVM 20.0.0
//

.version 9.0
.target sm_100
.address_size 64

	// .globl	_Z26GPU_Matrix_Multiply_KernelPdS_S_i

.visible .entry _Z26GPU_Matrix_Multiply_KernelPdS_S_i(
	.param .u64 .ptr .align 1 _Z26GPU_Matrix_Multiply_KernelPdS_S_i_param_0,
	.param .u64 .ptr .align 1 _Z26GPU_Matrix_Multiply_KernelPdS_S_i_param_1,
	.param .u64 .ptr .align 1 _Z26GPU_Matrix_Multiply_KernelPdS_S_i_param_2,
	.param .u32 _Z26GPU_Matrix_Multiply_KernelPdS_S_i_param_3
)
{
	.reg .pred 	%p<10>;
	.reg .b32 	%r<64>;
	.reg .b32 	%f<67>;
	.reg .b64 	%rd<65>;
	.reg .b64 	%fd<35>;

	ld.param.u64 	%rd10, [_Z26GPU_Matrix_Multiply_KernelPdS_S_i_param_0];
	ld.param.u64 	%rd11, [_Z26GPU_Matrix_Multiply_KernelPdS_S_i_param_1];
	ld.param.u64 	%rd9, [_Z26GPU_Matrix_Multiply_KernelPdS_S_i_param_2];
	ld.param.u32 	%r37, [_Z26GPU_Matrix_Multiply_KernelPdS_S_i_param_3];
	cvta.to.global.u64 	%rd1, %rd11;
	cvta.to.global.u64 	%rd2, %rd10;
	mov.u32 	%r1, %tid.x;
	mov.u32 	%r2, %tid.y;
	setp.lt.s32 	%p1, %r37, 1;
	mov.f64 	%fd34, 0d0000000000000000;
	@%p1 bra 	$L__BB0_13;
	mul.lo.s32 	%r3, %r37, %r2;
	and.b32  	%r4, %r37, 7;
	setp.lt.u32 	%p2, %r37, 8;
	mov.f32 	%f66, 0f00000000;
	mov.b32 	%r62, 0;
	@%p2 bra 	$L__BB0_4;
	and.b32  	%r62, %r37, 2147483640;
	neg.s32 	%r60, %r62;
	add.s32 	%r59, %r1, %r37;
	shl.b32 	%r8, %r37, 3;
	shl.b32 	%r39, %r37, 1;
	add.s32 	%r58, %r1, %r39;
	mad.lo.s32 	%r57, %r37, 3, %r1;
	shl.b32 	%r40, %r37, 2;
	add.s32 	%r56, %r1, %r40;
	mad.lo.s32 	%r55, %r37, 5, %r1;
	mad.lo.s32 	%r54, %r37, 6, %r1;
	mad.lo.s32 	%r53, %r37, 7, %r1;
	mul.wide.u32 	%rd12, %r1, 8;
	add.s64 	%rd64, %rd1, %rd12;
	mul.wide.u32 	%rd13, %r3, 8;
	add.s64 	%rd14, %rd13, %rd2;
	add.s64 	%rd63, %rd14, 32;
	mov.f32 	%f66, 0f00000000;
	mul.wide.u32 	%rd29, %r8, 8;
$L__BB0_3:
	.pragma "nounroll";
	ld.global.f64 	%fd4, [%rd63+-32];
	cvt.rn.f32.f64 	%f16, %fd4;
	ld.global.f64 	%fd5, [%rd64];
	cvt.rn.f32.f64 	%f17, %fd5;
	fma.rn.f32 	%f18, %f16, %f17, %f66;
	ld.global.f64 	%fd6, [%rd63+-24];
	cvt.rn.f32.f64 	%f19, %fd6;
	mul.wide.u32 	%rd15, %r59, 8;
	add.s64 	%rd16, %rd1, %rd15;
	ld.global.f64 	%fd7, [%rd16];
	cvt.rn.f32.f64 	%f20, %fd7;
	fma.rn.f32 	%f21, %f19, %f20, %f18;
	ld.global.f64 	%fd8, [%rd63+-16];
	cvt.rn.f32.f64 	%f22, %fd8;
	mul.wide.u32 	%rd17, %r58, 8;
	add.s64 	%rd18, %rd1, %rd17;
	ld.global.f64 	%fd9, [%rd18];
	cvt.rn.f32.f64 	%f23, %fd9;
	fma.rn.f32 	%f24, %f22, %f23, %f21;
	ld.global.f64 	%fd10, [%rd63+-8];
	cvt.rn.f32.f64 	%f25, %fd10;
	mul.wide.u32 	%rd19, %r57, 8;
	add.s64 	%rd20, %rd1, %rd19;
	ld.global.f64 	%fd11, [%rd20];
	cvt.rn.f32.f64 	%f26, %fd11;
	fma.rn.f32 	%f27, %f25, %f26, %f24;
	ld.global.f64 	%fd12, [%rd63];
	cvt.rn.f32.f64 	%f28, %fd12;
	mul.wide.u32 	%rd21, %r56, 8;
	add.s64 	%rd22, %rd1, %rd21;
	ld.global.f64 	%fd13, [%rd22];
	cvt.rn.f32.f64 	%f29, %fd13;
	fma.rn.f32 	%f30, %f28, %f29, %f27;
	ld.global.f64 	%fd14, [%rd63+8];
	cvt.rn.f32.f64 	%f31, %fd14;
	mul.wide.u32 	%rd23, %r55, 8;
	add.s64 	%rd24, %rd1, %rd23;
	ld.global.f64 	%fd15, [%rd24];
	cvt.rn.f32.f64 	%f32, %fd15;
	fma.rn.f32 	%f33, %f31, %f32, %f30;
	ld.global.f64 	%fd16, [%rd63+16];
	cvt.rn.f32.f64 	%f34, %fd16;
	mul.wide.u32 	%rd25, %r54, 8;
	add.s64 	%rd26, %rd1, %rd25;
	ld.global.f64 	%fd17, [%rd26];
	cvt.rn.f32.f64 	%f35, %fd17;
	fma.rn.f32 	%f36, %f34, %f35, %f33;
	ld.global.f64 	%fd18, [%rd63+24];
	cvt.rn.f32.f64 	%f37, %fd18;
	mul.wide.u32 	%rd27, %r53, 8;
	add.s64 	%rd28, %rd1, %rd27;
	ld.global.f64 	%fd19, [%rd28];
	cvt.rn.f32.f64 	%f38, %fd19;
	fma.rn.f32 	%f66, %f37, %f38, %f36;
	add.s32 	%r60, %r60, 8;
	add.s32 	%r59, %r59, %r8;
	add.s32 	%r58, %r58, %r8;
	add.s32 	%r57, %r57, %r8;
	add.s32 	%r56, %r56, %r8;
	add.s32 	%r55, %r55, %r8;
	add.s32 	%r54, %r54, %r8;
	add.s32 	%r53, %r53, %r8;
	add.s64 	%rd64, %rd64, %rd29;
	add.s64 	%rd63, %rd63, 64;
	setp.ne.s32 	%p3, %r60, 0;
	@%p3 bra 	$L__BB0_3;
$L__BB0_4:
	setp.eq.s32 	%p4, %r4, 0;
	@%p4 bra 	$L__BB0_12;
	and.b32  	%r32, %r37, 3;
	setp.lt.u32 	%p5, %r4, 4;
	@%p5 bra 	$L__BB0_7;
	add.s32 	%r41, %r62, %r3;
	mul.wide.u32 	%rd30, %r41, 8;
	add.s64 	%rd31, %rd2, %rd30;
	ld.global.f64 	%fd20, [%rd31];
	cvt.rn.f32.f64 	%f40, %fd20;
	mad.lo.s32 	%r42, %r62, %r37, %r1;
	mul.wide.u32 	%rd32, %r42, 8;
	add.s64 	%rd33, %rd1, %rd32;
	ld.global.f64 	%fd21, [%rd33];
	cvt.rn.f32.f64 	%f41, %fd21;
	fma.rn.f32 	%f42, %f40, %f41, %f66;
	cvt.u64.u32 	%rd34, %r3;
	cvt.u64.u32 	%rd35, %r62;
	add.s64 	%rd36, %rd35, %rd34;
	shl.b64 	%rd37, %rd36, 3;
	add.s64 	%rd38, %rd2, %rd37;
	ld.global.f64 	%fd22, [%rd38+8];
	cvt.rn.f32.f64 	%f43, %fd22;
	add.s32 	%r43, %r42, %r37;
	mul.wide.u32 	%rd39, %r43, 8;
	add.s64 	%rd40, %rd1, %rd39;
	ld.global.f64 	%fd23, [%rd40];
	cvt.rn.f32.f64 	%f44, %fd23;
	fma.rn.f32 	%f45, %f43, %f44, %f42;
	ld.global.f64 	%fd24, [%rd38+16];
	cvt.rn.f32.f64 	%f46, %fd24;
	add.s32 	%r44, %r43, %r37;
	mul.wide.u32 	%rd41, %r44, 8;
	add.s64 	%rd42, %rd1, %rd41;
	ld.global.f64 	%fd25, [%rd42];
	cvt.rn.f32.f64 	%f47, %fd25;
	fma.rn.f32 	%f48, %f46, %f47, %f45;
	ld.global.f64 	%fd26, [%rd38+24];
	cvt.rn.f32.f64 	%f49, %fd26;
	add.s32 	%r45, %r44, %r37;
	mul.wide.u32 	%rd43, %r45, 8;
	add.s64 	%rd44, %rd1, %rd43;
	ld.global.f64 	%fd27, [%rd44];
	cvt.rn.f32.f64 	%f50, %fd27;
	fma.rn.f32 	%f66, %f49, %f50, %f48;
	add.s32 	%r62, %r62, 4;
$L__BB0_7:
	setp.eq.s32 	%p6, %r32, 0;
	@%p6 bra 	$L__BB0_12;
	setp.eq.s32 	%p7, %r32, 1;
	@%p7 bra 	$L__BB0_10;
	add.s32 	%r46, %r62, %r3;
	mul.wide.u32 	%rd45, %r46, 8;
	add.s64 	%rd46, %rd2, %rd45;
	ld.global.f64 	%fd28, [%rd46];
	cvt.rn.f32.f64 	%f52, %fd28;
	mad.lo.s32 	%r47, %r62, %r37, %r1;
	mul.wide.u32 	%rd47, %r47, 8;
	add.s64 	%rd48, %rd1, %rd47;
	ld.global.f64 	%fd29, [%rd48];
	cvt.rn.f32.f64 	%f53, %fd29;
	fma.rn.f32 	%f54, %f52, %f53, %f66;
	cvt.u64.u32 	%rd49, %r3;
	cvt.u64.u32 	%rd50, %r62;
	add.s64 	%rd51, %rd50, %rd49;
	shl.b64 	%rd52, %rd51, 3;
	add.s64 	%rd53, %rd2, %rd52;
	ld.global.f64 	%fd30, [%rd53+8];
	cvt.rn.f32.f64 	%f55, %fd30;
	add.s32 	%r48, %r47, %r37;
	mul.wide.u32 	%rd54, %r48, 8;
	add.s64 	%rd55, %rd1, %rd54;
	ld.global.f64 	%fd31, [%rd55];
	cvt.rn.f32.f64 	%f56, %fd31;
	fma.rn.f32 	%f66, %f55, %f56, %f54;
	add.s32 	%r62, %r62, 2;
$L__BB0_10:
	and.b32  	%r49, %r37, 1;
	setp.eq.b32 	%p8, %r49, 1;
	not.pred 	%p9, %p8;
	@%p9 bra 	$L__BB0_12;
	add.s32 	%r50, %r62, %r3;
	mul.wide.u32 	%rd56, %r50, 8;
	add.s64 	%rd57, %rd2, %rd56;
	ld.global.f64 	%fd32, [%rd57];
	cvt.rn.f32.f64 	%f57, %fd32;
	mad.lo.s32 	%r51, %r62, %r37, %r1;
	mul.wide.u32 	%rd58, %r51, 8;
	add.s64 	%rd59, %rd1, %rd58;
	ld.global.f64 	%fd33, [%rd59];
	cvt.rn.f32.f64 	%f58, %fd33;
	fma.rn.f32 	%f66, %f57, %f58, %f66;
$L__BB0_12:
	cvt.f64.f32 	%fd34, %f66;
$L__BB0_13:
	cvta.to.global.u64 	%rd60, %rd9;
	mad.lo.s32 	%r52, %r37, %r2, %r1;
	mul.wide.s32 	%rd61, %r52, 8;
	add.s64 	%rd62, %rd60, %rd61;
	st.global.f64 	[%rd62], %fd34;
	ret;

}


// ===== COMPILED SASS (sm_100) =====

	.target	sm_100

	.elftype	@"ET_EXEC"


//--------------------- .note.nv.tkinfo           --------------------------
	.section	.note.nv.tkinfo,"",@"SHT_NOTE"
	.sectionflags	@"SHF_NOTE_NV_TKINFO"
	.tkinfo
        /*0018*/ 	.word	0x00000002
        /*0030*/ 	.string	""
        /*0030*/ 	.string	"ptxas"
        /*0030*/ 	.string	"Cuda compilation tools, release 13.0, V13.0.88"
        /*0030*/ 	.string	"Build cuda_13.0.r13.0/compiler.36424714_0"
        /*0030*/ 	.string	"-arch sm_100 -m 64 "



//--------------------- .note.nv.cuinfo           --------------------------
	.section	.note.nv.cuinfo,"",@"SHT_NOTE"
	.sectionflags	@"SHF_NOTE_NV_CUINFO"
        /*0018*/ 	.short	0x0002
        /*001a*/ 	.short	0x0064
        /*001c*/ 	.short	0x0082
	.zero		2


//--------------------- .nv.info                  --------------------------
	.section	.nv.info,"",@"SHT_CUDA_INFO"
	.align	4


	//----- nvinfo : EIATTR_REGCOUNT
	.align		4
        /*0000*/ 	.byte	0x04, 0x2f
        /*0002*/ 	.short	(.L_1 - .L_0)
	.align		4
.L_0:
        /*0004*/ 	.word	index@(_Z26GPU_Matrix_Multiply_KernelPdS_S_i)
        /*0008*/ 	.word	0x00000020


	//----- nvinfo : EIATTR_FRAME_SIZE
	.align		4
.L_1:
        /*000c*/ 	.byte	0x04, 0x11
        /*000e*/ 	.short	(.L_3 - .L_2)
	.align		4
.L_2:
        /*0010*/ 	.word	index@(_Z26GPU_Matrix_Multiply_KernelPdS_S_i)
        /*0014*/ 	.word	0x00000000


	//----- nvinfo : EIATTR_MIN_STACK_SIZE
	.align		4
.L_3:
        /*0018*/ 	.byte	0x04, 0x12
        /*001a*/ 	.short	(.L_5 - .L_4)
	.align		4
.L_4:
        /*001c*/ 	.word	index@(_Z26GPU_Matrix_Multiply_KernelPdS_S_i)
        /*0020*/ 	.word	0x00000000
.L_5:


//--------------------- .nv.compat                --------------------------
	.section	.nv.compat,"",@"SHT_CUDA_COMPAT_INFO"
	.align	4
        /*0000*/ 	.byte	0x02, 0x09, 0x00, 0x00, 0x02, 0x02, 0x01, 0x00, 0x02, 0x05, 0x05, 0x00, 0x03, 0x07, 0x01, 0x01
        /*0010*/ 	.byte	0x02, 0x03, 0x00, 0x00, 0x02, 0x06, 0x01, 0x00, 0x04, 0x0b, 0x08, 0x00, 0x09, 0x00, 0x00, 0x00
        /*0020*/ 	.byte	0x00, 0x00, 0x00, 0x00


//--------------------- .nv.info._Z26GPU_Matrix_Multiply_KernelPdS_S_i --------------------------
	.section	.nv.info._Z26GPU_Matrix_Multiply_KernelPdS_S_i,"",@"SHT_CUDA_INFO"
	.sectionflags	@""
	.align	4


	//----- nvinfo : EIATTR_CUDA_API_VERSION
	.align		4
        /*0000*/ 	.byte	0x04, 0x37
        /*0002*/ 	.short	(.L_7 - .L_6)
.L_6:
        /*0004*/ 	.word	0x00000082


	//----- nvinfo : EIATTR_KPARAM_INFO
	.align		4
.L_7:
        /*0008*/ 	.byte	0x04, 0x17
        /*000a*/ 	.short	(.L_9 - .L_8)
.L_8:
        /*000c*/ 	.word	0x00000000
        /*0010*/ 	.short	0x0003
        /*0012*/ 	.short	0x0018
        /*0014*/ 	.byte	0x00, 0xf0, 0x11, 0x00


	//----- nvinfo : EIATTR_KPARAM_INFO
	.align		4
.L_9:
        /*0018*/ 	.byte	0x04, 0x17
        /*001a*/ 	.short	(.L_11 - .L_10)
.L_10:
        /*001c*/ 	.word	0x00000000
        /*0020*/ 	.short	0x0002
        /*0022*/ 	.short	0x0010
        /*0024*/ 	.byte	0x00, 0xf5, 0x21, 0x00


	//----- nvinfo : EIATTR_KPARAM_INFO
	.align		4
.L_11:
        /*0028*/ 	.byte	0x04, 0x17
        /*002a*/ 	.short	(.L_13 - .L_12)
.L_12:
        /*002c*/ 	.word	0x00000000
        /*0030*/ 	.short	0x0001
        /*0032*/ 	.short	0x0008
        /*0034*/ 	.byte	0x00, 0xf5, 0x21, 0x00


	//----- nvinfo : EIATTR_KPARAM_INFO
	.align		4
.L_13:
        /*0038*/ 	.byte	0x04, 0x17
        /*003a*/ 	.short	(.L_15 - .L_14)
.L_14:
        /*003c*/ 	.word	0x00000000
        /*0040*/ 	.short	0x0000
        /*0042*/ 	.short	0x0000
        /*0044*/ 	.byte	0x00, 0xf5, 0x21, 0x00


	//----- nvinfo : EIATTR_SPARSE_MMA_MASK
	.align		4
.L_15:
        /*0048*/ 	.byte	0x03, 0x50
        /*004a*/ 	.short	0x0000


	//----- nvinfo : EIATTR_MAXREG_COUNT
	.align		4
        /*004c*/ 	.byte	0x03, 0x1b
        /*004e*/ 	.short	0x00ff


	//----- nvinfo : EIATTR_MERCURY_ISA_VERSION
	.align		4
        /*0050*/ 	.byte	0x03, 0x5f
        /*0052*/ 	.short	0x0101


	//----- nvinfo : EIATTR_VRC_CTA_INIT_COUNT
	.align		4
        /*0054*/ 	.byte	0x02, 0x4a
	.zero		1
	.zero		1


	//----- nvinfo : EIATTR_EXIT_INSTR_OFFSETS
	.align		4
        /*0058*/ 	.byte	0x04, 0x1c
        /*005a*/ 	.short	(.L_17 - .L_16)


	//   ....[0]....
.L_16:
        /*005c*/ 	.word	0x00000b50


	//----- nvinfo : EIATTR_CBANK_PARAM_SIZE
	.align		4
.L_17:
        /*0060*/ 	.byte	0x03, 0x19
        /*0062*/ 	.short	0x001c


	//----- nvinfo : EIATTR_PARAM_CBANK
	.align		4
        /*0064*/ 	.byte	0x04, 0x0a
        /*0066*/ 	.short	(.L_19 - .L_18)
	.align		4
.L_18:
        /*0068*/ 	.word	index@(.nv.constant0._Z26GPU_Matrix_Multiply_KernelPdS_S_i)
        /*006c*/ 	.short	0x0380
        /*006e*/ 	.short	0x001c


	//----- nvinfo : EIATTR_SW_WAR
	.align		4
.L_19:
        /*0070*/ 	.byte	0x04, 0x36
        /*0072*/ 	.short	(.L_21 - .L_20)
.L_20:
        /*0074*/ 	.word	0x00000008
.L_21:


//--------------------- .nv.callgraph             --------------------------
	.section	.nv.callgraph,"",@"SHT_CUDA_CALLGRAPH"
	.align	4
	.sectionentsize	8
	.align		4
        /*0000*/ 	.word	0x00000000
	.align		4
        /*0004*/ 	.word	0xffffffff
	.align		4
        /*0008*/ 	.word	0x00000000
	.align		4
        /*000c*/ 	.word	0xfffffffe
	.align		4
        /*0010*/ 	.word	0x00000000
	.align		4
        /*0014*/ 	.word	0xfffffffd
	.align		4
        /*0018*/ 	.word	0x00000000
	.align		4
        /*001c*/ 	.word	0xfffffffc


//--------------------- .text._Z26GPU_Matrix_Multiply_KernelPdS_S_i --------------------------
	.section	.text._Z26GPU_Matrix_Multiply_KernelPdS_S_i,"ax",@progbits
	.align	128
        .global         _Z26GPU_Matrix_Multiply_KernelPdS_S_i
        .type           _Z26GPU_Matrix_Multiply_KernelPdS_S_i,@function
        .size           _Z26GPU_Matrix_Multiply_KernelPdS_S_i,(.L_x_7 - _Z26GPU_Matrix_Multiply_KernelPdS_S_i)
        .other          _Z26GPU_Matrix_Multiply_KernelPdS_S_i,@"STO_CUDA_ENTRY STV_DEFAULT"
_Z26GPU_Matrix_Multiply_KernelPdS_S_i:
.text._Z26GPU_Matrix_Multiply_KernelPdS_S_i:
[----:B------:R-:W-:Y:S08]  /*0000*/  LDC R1, c[0x0][0x37c] ;  /* 0x0000df00ff017b82 */ /* 0x000ff00000000800 */
[----:B------:R-:W0:Y:S01]  /*0010*/  LDC R0, c[0x0][0x398] ;  /* 0x0000e600ff007b82 */ /* 0x000e220000000800 */
[----:B------:R-:W1:Y:S01]  /*0020*/  S2R R3, SR_TID.X ;  /* 0x0000000000037919 */ /* 0x000e620000002100 */
[----:B------:R-:W2:Y:S01]  /*0030*/  LDCU.64 UR4, c[0x0][0x358] ;  /* 0x00006b00ff0477ac */ /* 0x000ea20008000a00 */
[----:B------:R-:W-:Y:S01]  /*0040*/  CS2R R26, SRZ ;  /* 0x00000000001a7805 */ /* 0x000fe2000001ff00 */
[----:B------:R-:W3:Y:S01]  /*0050*/  S2R R5, SR_TID.Y ;  /* 0x0000000000057919 */ /* 0x000ee20000002200 */
[----:B0-----:R-:W-:-:S13]  /*0060*/  ISETP.GE.AND P0, PT, R0, 0x1, PT ;  /* 0x000000010000780c */ /* 0x001fda0003f06270 */
[----:B-123--:R-:W-:Y:S05]  /*0070*/  @!P0 BRA `(.L_x_0) ;  /* 0x0000000800a48947 */ /* 0x00efea0003800000 */
[C---:B------:R-:W-:Y:S01]  /*0080*/  ISETP.GE.U32.AND P1, PT, R0.reuse, 0x8, PT ;  /* 0x000000080000780c */ /* 0x040fe20003f26070 */
[----:B------:R-:W-:Y:S01]  /*0090*/  HFMA2 R26, -RZ, RZ, 0, 0 ;  /* 0x00000000ff1a7431 */ /* 0x000fe200000001ff */
[----:B------:R-:W-:Y:S01]  /*00a0*/  LOP3.LUT R2, R0, 0x7, RZ, 0xc0, !PT ;  /* 0x0000000700027812 */ /* 0x000fe200078ec0ff */
[----:B------:R-:W-:Y:S01]  /*00b0*/  IMAD R4, R5, R0, RZ ;  /* 0x0000000005047224 */ /* 0x000fe200078e02ff */
[----:B------:R-:W-:Y:S02]  /*00c0*/  MOV R7, RZ ;  /* 0x000000ff00077202 */ /* 0x000fe40000000f00 */
[----:B------:R-:W-:-:S07]  /*00d0*/  ISETP.NE.AND P0, PT, R2, RZ, PT ;  /* 0x000000ff0200720c */ /* 0x000fce0003f05270 */
[----:B------:R-:W-:Y:S06]  /*00e0*/  @!P1 BRA `(.L_x_1) ;  /* 0x0000000400349947 */ /* 0x000fec0003800000 */
[----:B------:R-:W0:Y:S01]  /*00f0*/  LDC.64 R8, c[0x0][0x380] ;  /* 0x0000e000ff087b82 */ /* 0x000e220000000a00 */
[C---:B------:R-:W-:Y:S01]  /*0100*/  LOP3.LUT R7, R0.reuse, 0x7ffffff8, RZ, 0xc0, !PT ;  /* 0x7ffffff800077812 */ /* 0x040fe200078ec0ff */
[C-C-:B------:R-:W-:Y:S01]  /*0110*/  IMAD R20, R0.reuse, 0x3, R3.reuse ;  /* 0x0000000300147824 */ /* 0x140fe200078e0203 */
[----:B------:R-:W-:Y:S01]  /*0120*/  IADD3 R6, PT, PT, R3, R0, RZ ;  /* 0x0000000003067210 */ /* 0x000fe20007ffe0ff */
[C-C-:B------:R-:W-:Y:S01]  /*0130*/  IMAD R23, R0.reuse, 0x5, R3.reuse ;  /* 0x0000000500177824 */ /* 0x140fe200078e0203 */
[C---:B------:R-:W-:Y:S01]  /*0140*/  SHF.L.U32 R21, R0.reuse, 0x3, RZ ;  /* 0x0000000300157819 */ /* 0x040fe200000006ff */
[C-C-:B------:R-:W-:Y:S01]  /*0150*/  IMAD R24, R0.reuse, 0x6, R3.reuse ;  /* 0x0000000600187824 */ /* 0x140fe200078e0203 */
[C---:B------:R-:W-:Y:S01]  /*0160*/  LEA R22, R0.reuse, R3, 0x2 ;  /* 0x0000000300167211 */ /* 0x040fe200078e10ff */
[----:B------:R-:W1:Y:S01]  /*0170*/  LDC.64 R10, c[0x0][0x388] ;  /* 0x0000e200ff0a7b82 */ /* 0x000e620000000a00 */
[----:B------:R-:W-:Y:S01]  /*0180*/  IMAD R25, R0, 0x7, R3 ;  /* 0x0000000700197824 */ /* 0x000fe200078e0203 */
[----:B------:R-:W-:Y:S01]  /*0190*/  MOV R26, RZ ;  /* 0x000000ff001a7202 */ /* 0x000fe20000000f00 */
[----:B0-----:R-:W-:-:S03]  /*01a0*/  IMAD.WIDE.U32 R8, R4, 0x8, R8 ;  /* 0x0000000804087825 */ /* 0x001fc600078e0008 */
[----:B------:R-:W-:Y:S02]  /*01b0*/  IADD3 R14, P1, PT, R8, 0x20, RZ ;  /* 0x00000020080e7810 */ /* 0x000fe40007f3e0ff */
[----:B------:R-:W-:Y:S01]  /*01c0*/  IADD3 R8, PT, PT, -R7, RZ, RZ ;  /* 0x000000ff07087210 */ /* 0x000fe20007ffe1ff */
[----:B-1----:R-:W-:Y:S01]  /*01d0*/  IMAD.WIDE.U32 R12, R3, 0x8, R10 ;  /* 0x00000008030c7825 */ /* 0x002fe200078e000a */
[----:B------:R-:W-:Y:S02]  /*01e0*/  IADD3.X R15, PT, PT, RZ, R9, RZ, P1, !PT ;  /* 0x00000009ff0f7210 */ /* 0x000fe40000ffe4ff */
[----:B------:R-:W-:-:S07]  /*01f0*/  LEA R9, R0, R3, 0x1 ;  /* 0x0000000300097211 */ /* 0x000fce00078e08ff */
.L_x_2:
[----:B------:R-:W2:Y:S04]  /*0200*/  LDG.E.64 R18, desc[UR4][R12.64] ;  /* 0x000000040c127981 */ /* 0x000ea8000c1e1b00 */
[----:B------:R-:W3:Y:S01]  /*0210*/  LDG.E.64 R28, desc[UR4][R14.64+-0x20] ;  /* 0xffffe0040e1c7981 */ /* 0x000ee2000c1e1b00 */
[----:B------:R-:W-:-:S06]  /*0220*/  IMAD.WIDE.U32 R16, R6, 0x8, R10 ;  /* 0x0000000806107825 */ /* 0x000fcc00078e000a */
[----:B------:R-:W4:Y:S01]  /*0230*/  LDG.E.64 R16, desc[UR4][R16.64] ;  /* 0x0000000410107981 */ /* 0x000f22000c1e1b00 */
[----:B--2---:R-:W-:Y:S08]  /*0240*/  F2F.F32.F64 R19, R18 ;  /* 0x0000001200137310 */ /* 0x004ff00000301000 */
[----:B---3--:R0:W1:Y:S02]  /*0250*/  F2F.F32.F64 R27, R28 ;  /* 0x0000001c001b7310 */ /* 0x0080640000301000 */
[----:B0-----:R-:W2:Y:S01]  /*0260*/  LDG.E.64 R28, desc[UR4][R14.64+-0x18] ;  /* 0xffffe8040e1c7981 */ /* 0x001ea2000c1e1b00 */
[----:B-1----:R-:W-:Y:S01]  /*0270*/  FFMA R19, R27, R19, R26 ;  /* 0x000000131b137223 */ /* 0x002fe2000000001a */
[----:B------:R-:W-:-:S06]  /*0280*/  IMAD.WIDE.U32 R26, R9, 0x8, R10 ;  /* 0x00000008091a7825 */ /* 0x000fcc00078e000a */
[----:B------:R-:W3:Y:S01]  /*0290*/  LDG.E.64 R26, desc[UR4][R26.64] ;  /* 0x000000041a1a7981 */ /* 0x000ee2000c1e1b00 */
[----:B----4-:R-:W-:Y:S08]  /*02a0*/  F2F.F32.F64 R16, R16 ;  /* 0x0000001000107310 */ /* 0x010ff00000301000 */
[----:B--2---:R0:W1:Y:S02]  /*02b0*/  F2F.F32.F64 R18, R28 ;  /* 0x0000001c00127310 */ /* 0x0040640000301000 */
[----:B0-----:R-:W2:Y:S01]  /*02c0*/  LDG.E.64 R28, desc[UR4][R14.64+-0x10] ;  /* 0xfffff0040e1c7981 */ /* 0x001ea2000c1e1b00 */
[----:B-1----:R-:W-:-:S05]  /*02d0*/  FFMA R19, R18, R16, R19 ;  /* 0x0000001012137223 */ /* 0x002fca0000000013 */
[----:B---3--:R0:W-:Y:S02]  /*02e0*/  F2F.F32.F64 R18, R26 ;  /* 0x0000001a00127310 */ /* 0x0081e40000301000 */
[----:B0-----:R-:W3:Y:S01]  /*02f0*/  LDG.E.64 R26, desc[UR4][R14.64+-0x8] ;  /* 0xfffff8040e1a7981 */ /* 0x001ee2000c1e1b00 */
[----:B------:R-:W-:-:S06]  /*0300*/  IMAD.WIDE.U32 R16, R20, 0x8, R10 ;  /* 0x0000000814107825 */ /* 0x000fcc00078e000a */
[----:B------:R-:W4:Y:S01]  /*0310*/  LDG.E.64 R16, desc[UR4][R16.64] ;  /* 0x0000000410107981 */ /* 0x000f22000c1e1b00 */
[----:B--2---:R-:W0:Y:S02]  /*0320*/  F2F.F32.F64 R28, R28 ;  /* 0x0000001c001c7310 */ /* 0x004e240000301000 */
[----:B0-----:R-:W-:Y:S01]  /*0330*/  FFMA R18, R28, R18, R19 ;  /* 0x000000121c127223 */ /* 0x001fe20000000013 */
[----:B------:R-:W-:-:S05]  /*0340*/  IMAD.WIDE.U32 R28, R22, 0x8, R10 ;  /* 0x00000008161c7825 */ /* 0x000fca00078e000a */
[----:B---3--:R0:W-:Y:S02]  /*0350*/  F2F.F32.F64 R19, R26 ;  /* 0x0000001a00137310 */ /* 0x0081e40000301000 */
[----:B0-----:R-:W2:Y:S04]  /*0360*/  LDG.E.64 R26, desc[UR4][R28.64] ;  /* 0x000000041c1a7981 */ /* 0x001ea8000c1e1b00 */
[----:B------:R-:W3:Y:S02]  /*0370*/  LDG.E.64 R28, desc[UR4][R14.64] ;  /* 0x000000040e1c7981 */ /* 0x000ee4000c1e1b00 */
[----:B----4-:R-:W0:Y:S02]  /*0380*/  F2F.F32.F64 R17, R16 ;  /* 0x0000001000117310 */ /* 0x010e240000301000 */
[----:B0-----:R-:W-:Y:S01]  /*0390*/  FFMA R18, R19, R17, R18 ;  /* 0x0000001113127223 */ /* 0x001fe20000000012 */
        /* <DEDUP_REMOVED lines=11> */
[----:B-1----:R-:W-:Y:S01]  /*0450*/  FFMA R27, R26, R16, R27 ;  /* 0x000000101a1b7223 */ /* 0x002fe2000000001b */
[----:B------:R-:W-:-:S04]  /*0460*/  IMAD.WIDE.U32 R16, R25, 0x8, R10 ;  /* 0x0000000819107825 */ /* 0x000fc800078e000a */
[----:B---3--:R0:W-:Y:S02]  /*0470*/  F2F.F32.F64 R26, R18 ;  /* 0x00000012001a7310 */ /* 0x0081e40000301000 */
[----:B------:R-:W3:Y:S04]  /*0480*/  LDG.E.64 R16, desc[UR4][R16.64] ;  /* 0x0000000410107981 */ /* 0x000ee8000c1e1b00 */
[----:B0-----:R0:W4:Y:S01]  /*0490*/  LDG.E.64 R18, desc[UR4][R14.64+0x18] ;  /* 0x000018040e127981 */ /* 0x001122000c1e1b00 */
[----:B------:R-:W-:Y:S02]  /*04a0*/  IADD3 R8, PT, PT, R8, 0x8, RZ ;  /* 0x0000000808087810 */ /* 0x000fe40007ffe0ff */
[----:B0-----:R-:W-:-:S04]  /*04b0*/  IADD3 R14, P1, PT, R14, 0x40, RZ ;  /* 0x000000400e0e7810 */ /* 0x001fc80007f3e0ff */
[----:B------:R-:W-:Y:S02]  /*04c0*/  IADD3.X R15, PT, PT, RZ, R15, RZ, P1, !PT ;  /* 0x0000000fff0f7210 */ /* 0x000fe40000ffe4ff */
[----:B------:R-:W-:Y:S01]  /*04d0*/  ISETP.NE.AND P1, PT, R8, RZ, PT ;  /* 0x000000ff0800720c */ /* 0x000fe20003f25270 */
[C---:B------:R-:W-:Y:S01]  /*04e0*/  IMAD.IADD R20, R21.reuse, 0x1, R20 ;  /* 0x0000000115147824 */ /* 0x040fe200078e0214 */
[C---:B------:R-:W-:Y:S01]  /*04f0*/  IADD3 R6, PT, PT, R21.reuse, R6, RZ ;  /* 0x0000000615067210 */ /* 0x040fe20007ffe0ff */
[C---:B------:R-:W-:Y:S01]  /*0500*/  IMAD.WIDE.U32 R12, R21.reuse, 0x8, R12 ;  /* 0x00000008150c7825 */ /* 0x040fe200078e000c */
[C---:B------:R-:W-:Y:S02]  /*0510*/  IADD3 R9, PT, PT, R21.reuse, R9, RZ ;  /* 0x0000000915097210 */ /* 0x040fe40007ffe0ff */
[C---:B------:R-:W-:Y:S02]  /*0520*/  IADD3 R22, PT, PT, R21.reuse, R22, RZ ;  /* 0x0000001615167210 */ /* 0x040fe40007ffe0ff */
[----:B------:R-:W-:-:S02]  /*0530*/  IADD3 R23, PT, PT, R21, R23, RZ ;  /* 0x0000001715177210 */ /* 0x000fc40007ffe0ff */
[C---:B------:R-:W-:Y:S02]  /*0540*/  IADD3 R24, PT, PT, R21.reuse, R24, RZ ;  /* 0x0000001815187210 */ /* 0x040fe40007ffe0ff */
[----:B------:R-:W-:Y:S01]  /*0550*/  IADD3 R25, PT, PT, R21, R25, RZ ;  /* 0x0000001915197210 */ /* 0x000fe20007ffe0ff */
[----:B--2---:R-:W0:Y:S08]  /*0560*/  F2F.F32.F64 R28, R28 ;  /* 0x0000001c001c7310 */ /* 0x004e300000301000 */
[----:B---3--:R-:W-:Y:S01]  /*0570*/  F2F.F32.F64 R16, R16 ;  /* 0x0000001000107310 */ /* 0x008fe20000301000 */
[----:B0-----:R-:W-:-:S07]  /*0580*/  FFMA R26, R28, R26, R27 ;  /* 0x0000001a1c1a7223 */ /* 0x001fce000000001b */
[----:B----4-:R-:W0:Y:S02]  /*0590*/  F2F.F32.F64 R27, R18 ;  /* 0x00000012001b7310 */ /* 0x010e240000301000 */
[----:B0-----:R-:W-:Y:S01]  /*05a0*/  FFMA R26, R27, R16, R26 ;  /* 0x000000101b1a7223 */ /* 0x001fe2000000001a */
[----:B------:R-:W-:Y:S06]  /*05b0*/  @P1 BRA `(.L_x_2) ;  /* 0xfffffffc00101947 */ /* 0x000fec000383ffff */
.L_x_1:
[----:B------:R-:W-:Y:S05]  /*05c0*/  @!P0 BRA `(.L_x_3) ;  /* 0x00000004004c8947 */ /* 0x000fea0003800000 */
[----:B------:R-:W-:Y:S02]  /*05d0*/  ISETP.GE.U32.AND P1, PT, R2, 0x4, PT ;  /* 0x000000040200780c */ /* 0x000fe40003f26070 */
[----:B------:R-:W-:-:S04]  /*05e0*/  LOP3.LUT R6, R0, 0x3, RZ, 0xc0, !PT ;  /* 0x0000000300067812 */ /* 0x000fc800078ec0ff */
[----:B------:R-:W-:-:S07]  /*05f0*/  ISETP.NE.AND P0, PT, R6, RZ, PT ;  /* 0x000000ff0600720c */ /* 0x000fce0003f05270 */
[----:B------:R-:W-:Y:S06]  /*0600*/  @!P1 BRA `(.L_x_4) ;  /* 0x0000000000989947 */ /* 0x000fec0003800000 */
[----:B------:R-:W0:Y:S01]  /*0610*/  LDC.64 R10, c[0x0][0x380] ;  /* 0x0000e000ff0a7b82 */ /* 0x000e220000000a00 */
[----:B------:R-:W1:Y:S01]  /*0620*/  LDCU.64 UR6, c[0x0][0x380] ;  /* 0x00007000ff0677ac */ /* 0x000e620008000a00 */
[-C--:B------:R-:W-:Y:S01]  /*0630*/  IMAD R13, R7, R0.reuse, R3 ;  /* 0x00000000070d7224 */ /* 0x080fe200078e0203 */
[CC--:B------:R-:W-:Y:S02]  /*0640*/  IADD3 R9, PT, PT, R4.reuse, R7.reuse, RZ ;  /* 0x0000000704097210 */ /* 0x0c0fe40007ffe0ff */
[----:B------:R-:W-:Y:S02]  /*0650*/  IADD3 R2, P1, PT, R4, R7, RZ ;  /* 0x0000000704027210 */ /* 0x000fe40007f3e0ff */
[----:B------:R-:W-:Y:S01]  /*0660*/  IADD3 R15, PT, PT, R13, R0, RZ ;  /* 0x000000000d0f7210 */ /* 0x000fe20007ffe0ff */
[----:B------:R-:W2:Y:S01]  /*0670*/  LDC.64 R16, c[0x0][0x388] ;  /* 0x0000e200ff107b82 */ /* 0x000ea20000000a00 */
[----:B------:R-:W-:-:S03]  /*0680*/  IADD3.X R19, PT, PT, RZ, RZ, RZ, P1, !PT ;  /* 0x000000ffff137210 */ /* 0x000fc60000ffe4ff */
[----:B------:R-:W-:Y:S01]  /*0690*/  IMAD.IADD R23, R15, 0x1, R0 ;  /* 0x000000010f177824 */ /* 0x000fe200078e0200 */
[----:B-1----:R-:W-:-:S04]  /*06a0*/  LEA R24, P1, R2, UR6, 0x3 ;  /* 0x0000000602187c11 */ /* 0x002fc8000f8218ff */
[----:B------:R-:W-:Y:S01]  /*06b0*/  LEA.HI.X R25, R2, UR7, R19, 0x3, P1 ;  /* 0x0000000702197c11 */ /* 0x000fe200088f1c13 */
[----:B0-----:R-:W-:Y:S01]  /*06c0*/  IMAD.WIDE.U32 R10, R9, 0x8, R10 ;  /* 0x00000008090a7825 */ /* 0x001fe200078e000a */
[----:B------:R-:W-:-:S03]  /*06d0*/  IADD3 R19, PT, PT, R23, R0, RZ ;  /* 0x0000000017137210 */ /* 0x000fc60007ffe0ff */
[----:B------:R-:W3:Y:S01]  /*06e0*/  LDG.E.64 R20, desc[UR4][R24.64+0x18] ;  /* 0x0000180418147981 */ /* 0x000ee2000c1e1b00 */
[----:B--2---:R-:W-:-:S03]  /*06f0*/  IMAD.WIDE.U32 R12, R13, 0x8, R16 ;  /* 0x000000080d0c7825 */ /* 0x004fc600078e0010 */
[----:B------:R-:W2:Y:S01]  /*0700*/  LDG.E.64 R10, desc[UR4][R10.64] ;  /* 0x000000040a0a7981 */ /* 0x000ea2000c1e1b00 */
[----:B------:R-:W-:-:S03]  /*0710*/  IMAD.WIDE.U32 R8, R15, 0x8, R16 ;  /* 0x000000080f087825 */ /* 0x000fc600078e0010 */
[----:B------:R-:W4:Y:S01]  /*0720*/  LDG.E.64 R12, desc[UR4][R12.64] ;  /* 0x000000040c0c7981 */ /* 0x000f22000c1e1b00 */
[----:B------:R-:W-:-:S03]  /*0730*/  IMAD.WIDE.U32 R22, R23, 0x8, R16 ;  /* 0x0000000817167825 */ /* 0x000fc600078e0010 */
[----:B------:R-:W5:Y:S01]  /*0740*/  LDG.E.64 R8, desc[UR4][R8.64] ;  /* 0x0000000408087981 */ /* 0x000f62000c1e1b00 */
[----:B------:R-:W-:-:S03]  /*0750*/  IMAD.WIDE.U32 R16, R19, 0x8, R16 ;  /* 0x0000000813107825 */ /* 0x000fc600078e0010 */
[----:B------:R-:W3:Y:S04]  /*0760*/  LDG.E.64 R14, desc[UR4][R24.64+0x8] ;  /* 0x00000804180e7981 */ /* 0x000ee8000c1e1b00 */
[----:B------:R-:W3:Y:S04]  /*0770*/  LDG.E.64 R18, desc[UR4][R24.64+0x10] ;  /* 0x0000100418127981 */ /* 0x000ee8000c1e1b00 */
[----:B------:R-:W3:Y:S04]  /*0780*/  LDG.E.64 R22, desc[UR4][R22.64] ;  /* 0x0000000416167981 */ /* 0x000ee8000c1e1b00 */
[----:B------:R-:W3:Y:S01]  /*0790*/  LDG.E.64 R16, desc[UR4][R16.64] ;  /* 0x0000000410107981 */ /* 0x000ee2000c1e1b00 */
[----:B------:R-:W-:Y:S01]  /*07a0*/  IADD3 R7, PT, PT, R7, 0x4, RZ ;  /* 0x0000000407077810 */ /* 0x000fe20007ffe0ff */
[----:B--2---:R-:W-:Y:S08]  /*07b0*/  F2F.F32.F64 R11, R10 ;  /* 0x0000000a000b7310 */ /* 0x004ff00000301000 */
[----:B----4-:R-:W0:Y:S08]  /*07c0*/  F2F.F32.F64 R12, R12 ;  /* 0x0000000c000c7310 */ /* 0x010e300000301000 */
[----:B-----5:R-:W-:Y:S08]  /*07d0*/  F2F.F32.F64 R2, R8 ;  /* 0x0000000800027310 */ /* 0x020ff00000301000 */
[----:B---3--:R-:W1:Y:S01]  /*07e0*/  F2F.F32.F64 R15, R14 ;  /* 0x0000000e000f7310 */ /* 0x008e620000301000 */
[----:B0-----:R-:W-:-:S07]  /*07f0*/  FFMA R26, R11, R12, R26 ;  /* 0x0000000c0b1a7223 */ /* 0x001fce000000001a */
[----:B------:R-:W-:Y:S08]  /*0800*/  F2F.F32.F64 R19, R18 ;  /* 0x0000001200137310 */ /* 0x000ff00000301000 */
[----:B------:R-:W0:Y:S01]  /*0810*/  F2F.F32.F64 R27, R22 ;  /* 0x00000016001b7310 */ /* 0x000e220000301000 */
[----:B-1----:R-:W-:-:S07]  /*0820*/  FFMA R2, R15, R2, R26 ;  /* 0x000000020f027223 */ /* 0x002fce000000001a */
[----:B------:R-:W-:Y:S08]  /*0830*/  F2F.F32.F64 R21, R20 ;  /* 0x0000001400157310 */ /* 0x000ff00000301000 */
[----:B------:R-:W1:Y:S01]  /*0840*/  F2F.F32.F64 R28, R16 ;  /* 0x00000010001c7310 */ /* 0x000e620000301000 */
[----:B0-----:R-:W-:-:S04]  /*0850*/  FFMA R2, R19, R27, R2 ;  /* 0x0000001b13027223 */ /* 0x001fc80000000002 */
[----:B-1----:R-:W-:-:S07]  /*0860*/  FFMA R26, R21, R28, R2 ;  /* 0x0000001c151a7223 */ /* 0x002fce0000000002 */
.L_x_4:
[----:B------:R-:W-:Y:S05]  /*0870*/  @!P0 BRA `(.L_x_3) ;  /* 0x0000000000a08947 */ /* 0x000fea0003800000 */
[----:B------:R-:W-:Y:S02]  /*0880*/  ISETP.NE.AND P1, PT, R6, 0x1, PT ;  /* 0x000000010600780c */ /* 0x000fe40003f25270 */
[----:B------:R-:W-:-:S04]  /*0890*/  LOP3.LUT R2, R0, 0x1, RZ, 0xc0, !PT ;  /* 0x0000000100027812 */ /* 0x000fc800078ec0ff */
[----:B------:R-:W-:-:S07]  /*08a0*/  ISETP.NE.U32.AND P0, PT, R2, 0x1, PT ;  /* 0x000000010200780c */ /* 0x000fce0003f05070 */
[----:B------:R-:W-:Y:S06]  /*08b0*/  @!P1 BRA `(.L_x_5) ;  /* 0x0000000000609947 */ /* 0x000fec0003800000 */
[----:B------:R-:W0:Y:S01]  /*08c0*/  LDC.64 R12, c[0x0][0x380] ;  /* 0x0000e000ff0c7b82 */ /* 0x000e220000000a00 */
[----:B------:R-:W1:Y:S01]  /*08d0*/  LDCU.64 UR6, c[0x0][0x380] ;  /* 0x00007000ff0677ac */ /* 0x000e620008000a00 */
[-C--:B------:R-:W-:Y:S01]  /*08e0*/  IMAD R15, R7, R0.reuse, R3 ;  /* 0x00000000070f7224 */ /* 0x080fe200078e0203 */
[CC--:B------:R-:W-:Y:S02]  /*08f0*/  IADD3 R2, P1, PT, R4.reuse, R7.reuse, RZ ;  /* 0x0000000704027210 */ /* 0x0c0fe40007f3e0ff */
[----:B------:R-:W-:Y:S02]  /*0900*/  IADD3 R9, PT, PT, R4, R7, RZ ;  /* 0x0000000704097210 */ /* 0x000fe40007ffe0ff */
[----:B------:R-:W-:Y:S01]  /*0910*/  IADD3 R19, PT, PT, R15, R0, RZ ;  /* 0x000000000f137210 */ /* 0x000fe20007ffe0ff */
[----:B------:R-:W2:Y:S01]  /*0920*/  LDC.64 R10, c[0x0][0x388] ;  /* 0x0000e200ff0a7b82 */ /* 0x000ea20000000a00 */
[----:B------:R-:W-:Y:S02]  /*0930*/  IADD3.X R17, PT, PT, RZ, RZ, RZ, P1, !PT ;  /* 0x000000ffff117210 */ /* 0x000fe40000ffe4ff */
[----:B-1----:R-:W-:Y:S01]  /*0940*/  LEA R8, P1, R2, UR6, 0x3 ;  /* 0x0000000602087c11 */ /* 0x002fe2000f8218ff */
[----:B0-----:R-:W-:-:S03]  /*0950*/  IMAD.WIDE.U32 R12, R9, 0x8, R12 ;  /* 0x00000008090c7825 */ /* 0x001fc600078e000c */
[----:B------:R-:W-:-:S03]  /*0960*/  LEA.HI.X R9, R2, UR7, R17, 0x3, P1 ;  /* 0x0000000702097c11 */ /* 0x000fc600088f1c11 */
[----:B------:R-:W3:Y:S01]  /*0970*/  LDG.E.64 R12, desc[UR4][R12.64] ;  /* 0x000000040c0c7981 */ /* 0x000ee2000c1e1b00 */
[----:B--2---:R-:W-:-:S03]  /*0980*/  IMAD.WIDE.U32 R14, R15, 0x8, R10 ;  /* 0x000000080f0e7825 */ /* 0x004fc600078e000a */
[----:B------:R-:W2:Y:S01]  /*0990*/  LDG.E.64 R8, desc[UR4][R8.64+0x8] ;  /* 0x0000080408087981 */ /* 0x000ea2000c1e1b00 */
[----:B------:R-:W-:-:S03]  /*09a0*/  IMAD.WIDE.U32 R10, R19, 0x8, R10 ;  /* 0x00000008130a7825 */ /* 0x000fc600078e000a */
[----:B------:R-:W4:Y:S04]  /*09b0*/  LDG.E.64 R14, desc[UR4][R14.64] ;  /* 0x000000040e0e7981 */ /* 0x000f28000c1e1b00 */
[----:B------:R-:W5:Y:S01]  /*09c0*/  LDG.E.64 R10, desc[UR4][R10.64] ;  /* 0x000000040a0a7981 */ /* 0x000f62000c1e1b00 */
[----:B------:R-:W-:Y:S01]  /*09d0*/  IADD3 R7, PT, PT, R7, 0x2, RZ ;  /* 0x0000000207077810 */ /* 0x000fe20007ffe0ff */
[----:B---3--:R-:W-:Y:S08]  /*09e0*/  F2F.F32.F64 R17, R12 ;  /* 0x0000000c00117310 */ /* 0x008ff00000301000 */
[----:B----4-:R-:W0:Y:S08]  /*09f0*/  F2F.F32.F64 R2, R14 ;  /* 0x0000000e00027310 */ /* 0x010e300000301000 */
[----:B-----5:R-:W-:Y:S08]  /*0a00*/  F2F.F32.F64 R6, R10 ;  /* 0x0000000a00067310 */ /* 0x020ff00000301000 */
[----:B--2---:R-:W1:Y:S01]  /*0a10*/  F2F.F32.F64 R19, R8 ;  /* 0x0000000800137310 */ /* 0x004e620000301000 */
[----:B0-----:R-:W-:-:S04]  /*0a20*/  FFMA R2, R17, R2, R26 ;  /* 0x0000000211027223 */ /* 0x001fc8000000001a */
[----:B-1----:R-:W-:-:S07]  /*0a30*/  FFMA R26, R19, R6, R2 ;  /* 0x00000006131a7223 */ /* 0x002fce0000000002 */
.L_x_5:
[----:B------:R-:W-:Y:S05]  /*0a40*/  @P0 BRA `(.L_x_3) ;  /* 0x00000000002c0947 */ /* 0x000fea0003800000 */
[----:B------:R-:W0:Y:S01]  /*0a50*/  LDC.64 R8, c[0x0][0x380] ;  /* 0x0000e000ff087b82 */ /* 0x000e220000000a00 */
[----:B------:R-:W-:Y:S01]  /*0a60*/  IADD3 R13, PT, PT, R4, R7, RZ ;  /* 0x00000007040d7210 */ /* 0x000fe20007ffe0ff */
[----:B------:R-:W-:-:S06]  /*0a70*/  IMAD R15, R7, R0, R3 ;  /* 0x00000000070f7224 */ /* 0x000fcc00078e0203 */
[----:B------:R-:W1:Y:S01]  /*0a80*/  LDC.64 R10, c[0x0][0x388] ;  /* 0x0000e200ff0a7b82 */ /* 0x000e620000000a00 */
[----:B0-----:R-:W-:-:S06]  /*0a90*/  IMAD.WIDE.U32 R6, R13, 0x8, R8 ;  /* 0x000000080d067825 */ /* 0x001fcc00078e0008 */
[----:B------:R-:W2:Y:S01]  /*0aa0*/  LDG.E.64 R6, desc[UR4][R6.64] ;  /* 0x0000000406067981 */ /* 0x000ea2000c1e1b00 */
[----:B-1----:R-:W-:-:S06]  /*0ab0*/  IMAD.WIDE.U32 R8, R15, 0x8, R10 ;  /* 0x000000080f087825 */ /* 0x002fcc00078e000a */
[----:B------:R-:W3:Y:S01]  /*0ac0*/  LDG.E.64 R8, desc[UR4][R8.64] ;  /* 0x0000000408087981 */ /* 0x000ee2000c1e1b00 */
[----:B--2---:R-:W-:Y:S08]  /*0ad0*/  F2F.F32.F64 R11, R6 ;  /* 0x00000006000b7310 */ /* 0x004ff00000301000 */
[----:B---3--:R-:W0:Y:S02]  /*0ae0*/  F2F.F32.F64 R2, R8 ;  /* 0x0000000800027310 */ /* 0x008e240000301000 */
[----:B0-----:R-:W-:-:S07]  /*0af0*/  FFMA R26, R11, R2, R26 ;  /* 0x000000020b1a7223 */ /* 0x001fce000000001a */
.L_x_3:
[----:B------:R-:W0:Y:S02]  /*0b00*/  F2F.F64.F32 R26, R26 ;  /* 0x0000001a001a7310 */ /* 0x000e240000201800 */
.L_x_0:
[----:B------:R-:W1:Y:S01]  /*0b10*/  LDC.64 R6, c[0x0][0x390] ;  /* 0x0000e400ff067b82 */ /* 0x000e620000000a00 */
[----:B------:R-:W-:-:S04]  /*0b20*/  IMAD R3, R5, R0, R3 ;  /* 0x0000000005037224 */ /* 0x000fc800078e0203 */
[----:B-1----:R-:W-:-:S05]  /*0b30*/  IMAD.WIDE R2, R3, 0x8, R6 ;  /* 0x0000000803027825 */ /* 0x002fca00078e0206 */
[----:B0-----:R-:W-:Y:S01]  /*0b40*/  STG.E.64 desc[UR4][R2.64], R26 ;  /* 0x0000001a02007986 */ /* 0x001fe2000c101b04 */
[----:B------:R-:W-:Y:S05]  /*0b50*/  EXIT ;  /* 0x000000000000794d */ /* 0x000fea0003800000 */
.L_x_6:
[----:B------:R-:W-:-:S00]  /*0b60*/  BRA `(.L_x_6) ;  /* 0xfffffffc00fc7947 */ /* 0x000fc0000383ffff */
[----:B------:R-:W-:-:S00]  /*0b70*/  NOP ;  /* 0x0000000000007918 */ /* 0x000fc00000000000 */
        /* <DEDUP_REMOVED lines=8> */
.L_x_7:


//--------------------- .nv.shared.reserved.0     --------------------------
	.section	.nv.shared.reserved.0,"aw",@nobits
	.weak		__nv_reservedSMEM_offset_0_alias
	.size		__nv_reservedSMEM_offset_0_alias, 0, 64
	.other		__nv_reservedSMEM_offset_0_alias,@"STO_CUDA_RESERVED_SHARED STV_DEFAULT"
__nv_reservedSMEM_offset_0_alias:
	.zero		0
	.zero		64


//--------------------- .nv.constant0._Z26GPU_Matrix_Multiply_KernelPdS_S_i --------------------------
	.section	.nv.constant0._Z26GPU_Matrix_Multiply_KernelPdS_S_i,"a",@progbits
	.sectionflags	@""
	.align	4
.nv.constant0._Z26GPU_Matrix_Multiply_KernelPdS_S_i:
	.zero		924


//--------------------- SYMBOLS --------------------------

	.type		.nv.reservedSmem.offset0,@object
	.size		.nv.reservedSmem.offset0,0x4
